	.headerflags	@"EF_CUDA_TEXMODE_UNIFIED EF_CUDA_64BIT_ADDRESS EF_CUDA_ACCELERATORS EF_CUDA_SM90 EF_CUDA_VIRTUAL_SM(EF_CUDA_SM90)"
	.elftype	@"ET_EXEC"


//--------------------- .nv.info                  --------------------------
	.section	.nv.info,"",@"SHT_CUDA_INFO"
	.align	4


	//----- nvinfo : EIATTR_REGCOUNT
	.align		4
        /*0000*/ 	.byte	0x04, 0x2f
        /*0002*/ 	.short	(.L_3 - .L_2)
	.align		4
.L_2:
        /*0004*/ 	.word	index@(triton_poi_fused__native_batch_norm_legit_no_training_leaky_relu_9)
        /*0008*/ 	.word	0x00000010


	//----- nvinfo : EIATTR_MIN_STACK_SIZE
	.align		4
.L_3:
        /*000c*/ 	.byte	0x04, 0x12
        /*000e*/ 	.short	(.L_5 - .L_4)
	.align		4
.L_4:
        /*0010*/ 	.word	index@(triton_poi_fused__native_batch_norm_legit_no_training_leaky_relu_9)
        /*0014*/ 	.word	0x00000000


	//----- nvinfo : EIATTR_FRAME_SIZE
	.align		4
.L_5:
        /*0018*/ 	.byte	0x04, 0x11
        /*001a*/ 	.short	(.L_7 - .L_6)
	.align		4
.L_6:
        /*001c*/ 	.word	index@(triton_poi_fused__native_batch_norm_legit_no_training_leaky_relu_9)
        /*0020*/ 	.word	0x00000000


	//----- nvinfo : EIATTR_MIN_STACK_SIZE
	.align		4
.L_7:
        /*0024*/ 	.byte	0x04, 0x12
        /*0026*/ 	.short	(.L_9 - .L_8)
	.align		4
.L_8:
        /*0028*/ 	.word	index@(triton_poi_fused__native_batch_norm_legit_no_training_leaky_relu_9)
        /*002c*/ 	.word	0x00000000
.L_9:


//--------------------- .nv.info.triton_poi_fused__native_batch_norm_legit_no_training_leaky_relu_9 --------------------------
	.section	.nv.info.triton_poi_fused__native_batch_norm_legit_no_training_leaky_relu_9,"",@"SHT_CUDA_INFO"
	.sectionflags	@""
	.align	4


	//----- nvinfo : EIATTR_CUDA_API_VERSION
	.align		4
        /*0000*/ 	.byte	0x04, 0x37
        /*0002*/ 	.short	(.L_11 - .L_10)
.L_10:
        /*0004*/ 	.word	0x0000007c


	//----- nvinfo : EIATTR_KPARAM_INFO
	.align		4
.L_11:
        /*0008*/ 	.byte	0x04, 0x17
        /*000a*/ 	.short	(.L_13 - .L_12)
.L_12:
        /*000c*/ 	.word	0x00000000
        /*0010*/ 	.short	0x0006
        /*0012*/ 	.short	0x0030
        /*0014*/ 	.byte	0x00, 0xf0, 0x11, 0x00


	//----- nvinfo : EIATTR_KPARAM_INFO
	.align		4
.L_13:
        /*0018*/ 	.byte	0x04, 0x17
        /*001a*/ 	.short	(.L_15 - .L_14)
.L_14:
        /*001c*/ 	.word	0x00000000
        /*0020*/ 	.short	0x0005
        /*0022*/ 	.short	0x0028
        /*0024*/ 	.byte	0x00, 0xf4, 0x21, 0x00


	//----- nvinfo : EIATTR_KPARAM_INFO
	.align		4
.L_15:
        /*0028*/ 	.byte	0x04, 0x17
        /*002a*/ 	.short	(.L_17 - .L_16)
.L_16:
        /*002c*/ 	.word	0x00000000
        /*0030*/ 	.short	0x0004
        /*0032*/ 	.short	0x0020
        /*0034*/ 	.byte	0x00, 0xf4, 0x21, 0x00


	//----- nvinfo : EIATTR_KPARAM_INFO
	.align		4
.L_17:
        /*0038*/ 	.byte	0x04, 0x17
        /*003a*/ 	.short	(.L_19 - .L_18)
.L_18:
        /*003c*/ 	.word	0x00000000
        /*0040*/ 	.short	0x0003
        /*0042*/ 	.short	0x0018
        /*0044*/ 	.byte	0x00, 0xf4, 0x21, 0x00


	//----- nvinfo : EIATTR_KPARAM_INFO
	.align		4
.L_19:
        /*0048*/ 	.byte	0x04, 0x17
        /*004a*/ 	.short	(.L_21 - .L_20)
.L_20:
        /*004c*/ 	.word	0x00000000
        /*0050*/ 	.short	0x0002
        /*0052*/ 	.short	0x0010
        /*0054*/ 	.byte	0x00, 0xf4, 0x21, 0x00


	//----- nvinfo : EIATTR_KPARAM_INFO
	.align		4
.L_21:
        /*0058*/ 	.byte	0x04, 0x17
        /*005a*/ 	.short	(.L_23 - .L_22)
.L_22:
        /*005c*/ 	.word	0x00000000
        /*0060*/ 	.short	0x0001
        /*0062*/ 	.short	0x0008
        /*0064*/ 	.byte	0x00, 0xf4, 0x21, 0x00


	//----- nvinfo : EIATTR_KPARAM_INFO
	.align		4
.L_23:
        /*0068*/ 	.byte	0x04, 0x17
        /*006a*/ 	.short	(.L_25 - .L_24)
.L_24:
        /*006c*/ 	.word	0x00000000
        /*0070*/ 	.short	0x0000
        /*0072*/ 	.short	0x0000
        /*0074*/ 	.byte	0x00, 0xf4, 0x21, 0x00


	//----- nvinfo : EIATTR_SPARSE_MMA_MASK
	.align		4
.L_25:
        /*0078*/ 	.byte	0x03, 0x50
        /*007a*/ 	.short	0x0000


	//----- nvinfo : EIATTR_MAXREG_COUNT
	.align		4
        /*007c*/ 	.byte	0x03, 0x1b
        /*007e*/ 	.short	0x00ff


	//----- nvinfo : EIATTR_EXIT_INSTR_OFFSETS
	.align		4
        /*0080*/ 	.byte	0x04, 0x1c
        /*0082*/ 	.short	(.L_27 - .L_26)


	//   ....[0]....
.L_26:
        /*0084*/ 	.word	0x000003d0


	//----- nvinfo : EIATTR_REQNTID
	.align		4
.L_27:
        /*0088*/ 	.byte	0x04, 0x10
        /*008a*/ 	.short	(.L_29 - .L_28)
.L_28:
        /*008c*/ 	.word	0x00000080
        /*0090*/ 	.word	0x00000001
        /*0094*/ 	.word	0x00000001


	//----- nvinfo : EIATTR_CBANK_PARAM_SIZE
	.align		4
.L_29:
        /*0098*/ 	.byte	0x03, 0x19
        /*009a*/ 	.short	0x0034


	//----- nvinfo : EIATTR_PARAM_CBANK
	.align		4
        /*009c*/ 	.byte	0x04, 0x0a
        /*009e*/ 	.short	(.L_31 - .L_30)
	.align		4
.L_30:
        /*00a0*/ 	.word	index@(.nv.constant0.triton_poi_fused__native_batch_norm_legit_no_training_leaky_relu_9)
        /*00a4*/ 	.short	0x0210
        /*00a6*/ 	.short	0x0034


	//----- nvinfo : EIATTR_SW_WAR
	.align		4
.L_31:
        /*00a8*/ 	.byte	0x04, 0x36
        /*00aa*/ 	.short	(.L_33 - .L_32)
.L_32:
        /*00ac*/ 	.word	0x00000008
.L_33:


//--------------------- .nv.callgraph             --------------------------
	.section	.nv.callgraph,"",@"SHT_CUDA_CALLGRAPH"
	.align	4
	.sectionentsize	8
	.align		4
        /*0000*/ 	.word	0x00000000
	.align		4
        /*0004*/ 	.word	0xffffffff
	.align		4
        /*0008*/ 	.word	0x00000000
	.align		4
        /*000c*/ 	.word	0xfffffffe
	.align		4
        /*0010*/ 	.word	0x00000000
	.align		4
        /*0014*/ 	.word	0xfffffffd
	.align		4
        /*0018*/ 	.word	0x00000000
	.align		4
        /*001c*/ 	.word	0xfffffffc


//--------------------- .nv.constant4             --------------------------
	.section	.nv.constant4,"a",@progbits
	.align	8
	.align		8
.nv.constant4:
        /*0000*/ 	.dword	_$_str
	.align		8
        /*0008*/ 	.dword	_$_str_$_2


//--------------------- .text.triton_poi_fused__native_batch_norm_legit_no_training_leaky_relu_9 --------------------------
	.section	.text.triton_poi_fused__native_batch_norm_legit_no_training_leaky_relu_9,"ax",@progbits
	.align	128
        .global         triton_poi_fused__native_batch_norm_legit_no_training_leaky_relu_9
        .type           triton_poi_fused__native_batch_norm_legit_no_training_leaky_relu_9,@function
        .size           triton_poi_fused__native_batch_norm_legit_no_training_leaky_relu_9,(.L_x_1 - triton_poi_fused__native_batch_norm_legit_no_training_leaky_relu_9)
        .other          triton_poi_fused__native_batch_norm_legit_no_training_leaky_relu_9,@"STO_CUDA_ENTRY STV_DEFAULT"
triton_poi_fused__native_batch_norm_legit_no_training_leaky_relu_9:
.text.triton_poi_fused__native_batch_norm_legit_no_training_leaky_relu_9:
[----:B------:R-:W-:Y:S01]  /*0000*/  LDC R1, c[0x0][0x28] ;  /* 0x00000a00ff017b82 */ /* 0x000fe20000000800 */
[----:B------:R-:W1:Y:S07]  /*0010*/  S2R R0, SR_TID.X ;  /* 0x0000000000007919 */ /* 0x000e6e0000002100 */
[----:B------:R-:W2:Y:S01]  /*0020*/  LDC.64 R2, c[0x0][0x228] ;  /* 0x00008a00ff027b82 */ /* 0x000ea20000000a00 */
[----:B------:R-:W-:Y:S01]  /*0030*/  ULDC.64 UR4, c[0x0][0x208] ;  /* 0x0000820000047ab9 */ /* 0x000fe20000000a00 */
[----:B------:R-:W3:Y:S06]  /*0040*/  S2R R7, SR_CTAID.X ;  /* 0x0000000000077919 */ /* 0x000eec0000002500 */
[----:B------:R-:W4:Y:S08]  /*0050*/  LDC.64 R8, c[0x0][0x230] ;  /* 0x00008c00ff087b82 */ /* 0x000f300000000a00 */
[----:B------:R-:W5:Y:S01]  /*0060*/  LDC.64 R10, c[0x0][0x238] ;  /* 0x00008e00ff0a7b82 */ /* 0x000f620000000a00 */
[----:B-1----:R-:W-:-:S02]  /*0070*/  SHF.L.U32 R0, R0, 0x1, RZ ;  /* 0x0000000100007819 */ /* 0x002fc400000006ff */
[----:B---3--:R-:W-:Y:S02]  /*0080*/  SHF.R.S32.HI R5, RZ, 0x17, R7 ;  /* 0x00000017ff057819 */ /* 0x008fe40000011407 */
[----:B------:R-:W-:Y:S02]  /*0090*/  LOP3.LUT R0, R0, 0xfe, RZ, 0xc0, !PT ;  /* 0x000000fe00007812 */ /* 0x000fe400078ec0ff */
[----:B------:R-:W-:Y:S02]  /*00a0*/  SGXT R5, R5, 0x1 ;  /* 0x000000010505781a */ /* 0x000fe40000000200 */
[----:B------:R-:W-:Y:S02]  /*00b0*/  LEA R0, R7, R0, 0x8 ;  /* 0x0000000007007211 */ /* 0x000fe400078e40ff */
[----:B------:R-:W1:Y:S02]  /*00c0*/  LDC.64 R6, c[0x0][0x220] ;  /* 0x00008800ff067b82 */ /* 0x000e640000000a00 */
[----:B------:R-:W-:-:S04]  /*00d0*/  LEA.HI R5, R5, R0, RZ, 0x6 ;  /* 0x0000000005057211 */ /* 0x000fc800078f30ff */
[----:B------:R-:W-:-:S04]  /*00e0*/  LOP3.LUT R5, R5, 0xffffffc0, RZ, 0xc0, !PT ;  /* 0xffffffc005057812 */ /* 0x000fc800078ec0ff */
[----:B------:R-:W-:Y:S02]  /*00f0*/  IADD3 R13, R0, -R5, RZ ;  /* 0x80000005000d7210 */ /* 0x000fe40007ffe0ff */
[----:B------:R-:W3:Y:S03]  /*0100*/  LDC.64 R4, c[0x0][0x218] ;  /* 0x00008600ff047b82 */ /* 0x000ee60000000a00 */
[----:B--2---:R-:W-:-:S06]  /*0110*/  IMAD.WIDE R2, R13, 0x4, R2 ;  /* 0x000000040d027825 */ /* 0x004fcc00078e0202 */
[----:B------:R-:W2:Y:S01]  /*0120*/  LDG.E.EL.64 R2, desc[UR4][R2.64] ;  /* 0x0000000402027981 */ /* 0x000ea2000c2e1b00 */
[----:B-1----:R-:W-:-:S06]  /*0130*/  IMAD.WIDE R6, R13, 0x4, R6 ;  /* 0x000000040d067825 */ /* 0x002fcc00078e0206 */
[----:B------:R-:W2:Y:S01]  /*0140*/  LDG.E.EL.64 R6, desc[UR4][R6.64] ;  /* 0x0000000406067981 */ /* 0x000ea2000c2e1b00 */
[----:B---3--:R-:W-:-:S06]  /*0150*/  IMAD.WIDE R4, R0, 0x4, R4 ;  /* 0x0000000400047825 */ /* 0x008fcc00078e0204 */
[----:B------:R-:W3:Y:S01]  /*0160*/  LDG.E.64 R4, desc[UR4][R4.64] ;  /* 0x0000000404047981 */ /* 0x000ee2000c1e1b00 */
[----:B----4-:R-:W-:-:S04]  /*0170*/  IMAD.WIDE R8, R13, 0x4, R8 ;  /* 0x000000040d087825 */ /* 0x010fc800078e0208 */
[----:B-----5:R-:W-:Y:S02]  /*0180*/  IMAD.WIDE R10, R13, 0x4, R10 ;  /* 0x000000040d0a7825 */ /* 0x020fe400078e020a */
[----:B------:R-:W4:Y:S04]  /*0190*/  LDG.E.EL.64 R8, desc[UR4][R8.64] ;  /* 0x0000000408087981 */ /* 0x000f28000c2e1b00 */
[----:B------:R-:W4:Y:S01]  /*01a0*/  LDG.E.EL.64 R10, desc[UR4][R10.64] ;  /* 0x000000040a0a7981 */ /* 0x000f22000c2e1b00 */
[----:B--2---:R-:W-:Y:S01]  /*01b0*/  FADD R2, R2, 9.9999997473787516356e-06 ;  /* 0x3727c5ac02027421 */ /* 0x004fe20000000000 */
[----:B------:R-:W-:-:S03]  /*01c0*/  FADD R3, R3, 9.9999997473787516356e-06 ;  /* 0x3727c5ac03037421 */ /* 0x000fc60000000000 */
[----:B------:R-:W1:Y:S08]  /*01d0*/  MUFU.SQRT R12, R2 ;  /* 0x00000002000c7308 */ /* 0x000e700000002000 */
[----:B------:R-:W2:Y:S01]  /*01e0*/  MUFU.SQRT R13, R3 ;  /* 0x00000003000d7308 */ /* 0x000ea20000002000 */
[C---:B-1----:R-:W-:Y:S02]  /*01f0*/  FSETP.GT.AND P0, PT, R12.reuse, 8.50705917302346158658e+37, PT ;  /* 0x7e8000000c00780b */ /* 0x042fe40003f04000 */
[----:B------:R-:W-:-:S02]  /*0200*/  FSETP.GEU.AND P2, PT, R12, 1.175494350822287508e-38, PT ;  /* 0x008000000c00780b */ /* 0x000fc40003f4e000 */
[C---:B--2---:R-:W-:Y:S02]  /*0210*/  FSETP.GT.AND P1, PT, R13.reuse, 8.50705917302346158658e+37, PT ;  /* 0x7e8000000d00780b */ /* 0x044fe40003f24000 */
[----:B------:R-:W-:-:S07]  /*0220*/  FSETP.GEU.AND P3, PT, R13, 1.175494350822287508e-38, PT ;  /* 0x008000000d00780b */ /* 0x000fce0003f6e000 */
[----:B------:R-:W-:Y:S01]  /*0230*/  @P0 FMUL R12, R12, 0.25 ;  /* 0x3e8000000c0c0820 */ /* 0x000fe20000400000 */
[----:B------:R-:W-:-:S03]  /*0240*/  HFMA2.MMA R2, -RZ, RZ, 1.625, 0 ;  /* 0x3e800000ff027435 */ /* 0x000fc600000001ff */
[----:B------:R-:W-:Y:S01]  /*0250*/  @!P2 FMUL R12, R12, 16777216 ;  /* 0x4b8000000c0ca820 */ /* 0x000fe20000400000 */
[----:B------:R-:W-:-:S04]  /*0260*/  @P1 FMUL R13, R13, 0.25 ;  /* 0x3e8000000d0d1820 */ /* 0x000fc80000400000 */
[----:B------:R-:W-:Y:S01]  /*0270*/  @!P3 FMUL R13, R13, 16777216 ;  /* 0x4b8000000d0db820 */ /* 0x000fe20000400000 */
[----:B------:R-:W1:Y:S01]  /*0280*/  MUFU.RCP R12, R12 ;  /* 0x0000000c000c7308 */ /* 0x000e620000001000 */
[----:B------:R-:W-:-:S07]  /*0290*/  FSEL R3, R2, 1, P0 ;  /* 0x3f80000002037808 */ /* 0x000fce0000000000 */
[----:B------:R-:W2:Y:S01]  /*02a0*/  MUFU.RCP R13, R13 ;  /* 0x0000000d000d7308 */ /* 0x000ea20000001000 */
[----:B------:R-:W-:Y:S01]  /*02b0*/  FSEL R2, R2, 1, P1 ;  /* 0x3f80000002027808 */ /* 0x000fe20000800000 */
[----:B------:R-:W-:Y:S01]  /*02c0*/  @!P2 FMUL R3, R3, 16777216 ;  /* 0x4b8000000303a820 */ /* 0x000fe20000400000 */
[----:B---3--:R-:W-:-:S03]  /*02d0*/  FADD R5, R5, -R7 ;  /* 0x8000000705057221 */ /* 0x008fc60000000000 */
[----:B------:R-:W-:Y:S01]  /*02e0*/  @!P3 FMUL R2, R2, 16777216 ;  /* 0x4b8000000202b820 */ /* 0x000fe20000400000 */
[----:B------:R-:W-:Y:S01]  /*02f0*/  FADD R4, R4, -R6 ;  /* 0x8000000604047221 */ /* 0x000fe20000000000 */
[----:B-1----:R-:W-:Y:S02]  /*0300*/  FMUL R7, R12, R3 ;  /* 0x000000030c077220 */ /* 0x002fe40000400000 */
[----:B--2---:R-:W-:Y:S02]  /*0310*/  FMUL R6, R13, R2 ;  /* 0x000000020d067220 */ /* 0x004fe40000400000 */
[----:B------:R-:W1:Y:S01]  /*0320*/  LDC.64 R2, c[0x0][0x210] ;  /* 0x00008400ff027b82 */ /* 0x000e620000000a00 */
[----:B------:R-:W-:Y:S01]  /*0330*/  FMUL R7, R4, R7 ;  /* 0x0000000704077220 */ /* 0x000fe20000400000 */
[----:B------:R-:W-:-:S03]  /*0340*/  FMUL R6, R5, R6 ;  /* 0x0000000605067220 */ /* 0x000fc60000400000 */
[----:B----4-:R-:W-:Y:S01]  /*0350*/  FFMA R8, R8, R7, R10 ;  /* 0x0000000708087223 */ /* 0x010fe2000000000a */
[----:B------:R-:W-:-:S04]  /*0360*/  FFMA R9, R9, R6, R11 ;  /* 0x0000000609097223 */ /* 0x000fc8000000000b */
[----:B------:R-:W-:Y:S02]  /*0370*/  FSETP.GT.AND P0, PT, R8, RZ, PT ;  /* 0x000000ff0800720b */ /* 0x000fe40003f04000 */
[----:B------:R-:W-:-:S11]  /*0380*/  FSETP.GT.AND P1, PT, R9, RZ, PT ;  /* 0x000000ff0900720b */ /* 0x000fd60003f24000 */
[----:B------:R-:W-:Y:S01]  /*0390*/  @!P0 FMUL R8, R8, 0.10000000149011611938 ;  /* 0x3dcccccd08088820 */ /* 0x000fe20000400000 */
[----:B-1----:R-:W-:-:S04]  /*03a0*/  IMAD.WIDE R2, R0, 0x4, R2 ;  /* 0x0000000400027825 */ /* 0x002fc800078e0202 */
[----:B------:R-:W-:-:S05]  /*03b0*/  @!P1 FMUL R9, R9, 0.10000000149011611938 ;  /* 0x3dcccccd09099820 */ /* 0x000fca0000400000 */
[----:B------:R-:W-:Y:S01]  /*03c0*/  STG.E.64 desc[UR4][R2.64], R8 ;  /* 0x0000000802007986 */ /* 0x000fe2000c101b04 */
[----:B------:R-:W-:Y:S05]  /*03d0*/  EXIT ;  /* 0x000000000000794d */ /* 0x000fea0003800000 */
.L_x_0:
[----:B------:R-:W-:-:S00]  /*03e0*/  BRA `(.L_x_0) ;  /* 0xfffffffc00fc7947 */ /* 0x000fc0000383ffff */
[----:B------:R-:W-:-:S00]  /*03f0*/  NOP ;  /* 0x0000000000007918 */ /* 0x000fc00000000000 */
        /* <DEDUP_REMOVED lines=8> */
.L_x_1:


//--------------------- .nv.global.init           --------------------------
	.section	.nv.global.init,"aw",@progbits
.nv.global.init:
	.type		_$_str,@object
	.size		_$_str,(_$_str_$_2 - _$_str)
_$_str:
        /*0000*/ 	.byte	0x5f, 0x5f, 0x43, 0x55, 0x44, 0x41, 0x5f, 0x46, 0x54, 0x5a, 0x00
	.type		_$_str_$_2,@object
	.size		_$_str_$_2,(.L_1 - _$_str_$_2)
_$_str_$_2:
        /*000b*/ 	.byte	0x5f, 0x5f, 0x43, 0x55, 0x44, 0x41, 0x5f, 0x50, 0x52, 0x45, 0x43, 0x5f, 0x53, 0x51, 0x52, 0x54
        /*001b*/ 	.byte	0x00
.L_1:


//--------------------- .nv.constant0.triton_poi_fused__native_batch_norm_legit_no_training_leaky_relu_9 --------------------------
	.section	.nv.constant0.triton_poi_fused__native_batch_norm_legit_no_training_leaky_relu_9,"a",@progbits
	.sectionflags	@""
	.align	4
.nv.constant0.triton_poi_fused__native_batch_norm_legit_no_training_leaky_relu_9:
	.zero		580
